//
// Generated by NVIDIA NVVM Compiler
//
// Compiler Build ID: CL-36424714
// Cuda compilation tools, release 13.0, V13.0.88
// Based on NVVM 20.0.0
//

.version 9.0
.target sm_100
.address_size 64

	// .globl	_Z5sobelPhS_jjj
// _ZZ5sobelPhS_jjjE5smSrc has been demoted
// _ZZ5sobelPhS_jjjE6xzBase has been demoted

.visible .entry _Z5sobelPhS_jjj(
	.param .u64 .ptr .align 1 _Z5sobelPhS_jjj_param_0,
	.param .u64 .ptr .align 1 _Z5sobelPhS_jjj_param_1,
	.param .u32 _Z5sobelPhS_jjj_param_2,
	.param .u32 _Z5sobelPhS_jjj_param_3,
	.param .u32 _Z5sobelPhS_jjj_param_4
)
{
	.reg .pred 	%p<12>;
	.reg .b16 	%rs<20>;
	.reg .b32 	%r<137>;
	.reg .b32 	%f<70>;
	.reg .b64 	%rd<11>;
	// demoted variable
	.shared .align 1 .b8 _ZZ5sobelPhS_jjjE5smSrc[1024];
	// demoted variable
	.shared .align 4 .b8 _ZZ5sobelPhS_jjjE6xzBase[32];
	ld.param.u64 	%rd3, [_Z5sobelPhS_jjj_param_0];
	ld.param.u64 	%rd2, [_Z5sobelPhS_jjj_param_1];
	ld.param.u32 	%r16, [_Z5sobelPhS_jjj_param_2];
	ld.param.u32 	%r14, [_Z5sobelPhS_jjj_param_3];
	ld.param.u32 	%r15, [_Z5sobelPhS_jjj_param_4];
	cvta.to.global.u64 	%rd1, %rd3;
	mov.u32 	%r1, %tid.x;
	mov.u32 	%r2, %tid.y;
	mov.u32 	%r3, %tid.z;
	mov.u32 	%r17, %ctaid.x;
	mov.u32 	%r18, %ctaid.y;
	mov.u32 	%r19, %ctaid.z;
	mov.u32 	%r20, %ntid.x;
	mov.u32 	%r21, %ntid.y;
	mov.u32 	%r22, %ntid.z;
	mul.lo.s32 	%r4, %r18, %r21;
	mad.lo.s32 	%r5, %r17, %r20, %r1;
	add.s32 	%r6, %r4, %r2;
	mad.lo.s32 	%r23, %r19, %r22, %r3;
	add.s32 	%r24, %r14, 3;
	setp.gt.u32 	%p1, %r6, %r24;
	add.s32 	%r8, %r16, 3;
	setp.gt.u32 	%p2, %r23, %r8;
	or.pred  	%p3, %p1, %p2;
	@%p3 bra 	$L__BB0_6;
	setp.gt.u32 	%p4, %r2, 7;
	setp.ne.s32 	%p5, %r1, 0;
	shl.b32 	%r25, %r3, 2;
	mov.u32 	%r26, _ZZ5sobelPhS_jjjE6xzBase;
	add.s32 	%r9, %r26, %r25;
	or.pred  	%p6, %p4, %p5;
	@%p6 bra 	$L__BB0_4;
	add.s32 	%r10, %r14, 4;
	mad.lo.s32 	%r11, %r10, %r23, %r4;
	mad.lo.s32 	%r27, %r11, %r15, %r5;
	shr.s32 	%r28, %r27, 31;
	shr.u32 	%r29, %r28, 28;
	add.s32 	%r30, %r27, %r29;
	shr.s32 	%r31, %r30, 4;
	and.b32  	%r32, %r30, -16;
	sub.s32 	%r33, %r27, %r32;
	st.shared.u32 	[%r9], %r33;
	add.s32 	%r34, %r31, %r2;
	shl.b32 	%r35, %r3, 3;
	add.s32 	%r36, %r35, %r2;
	shl.b32 	%r37, %r36, 4;
	mov.u32 	%r38, _ZZ5sobelPhS_jjjE5smSrc;
	add.s32 	%r12, %r38, %r37;
	mul.wide.s32 	%rd4, %r34, 16;
	add.s64 	%rd5, %rd1, %rd4;
	ld.global.v4.u32 	{%r39, %r40, %r41, %r42}, [%rd5];
	st.shared.v4.u32 	[%r12], {%r39, %r40, %r41, %r42};
	add.s32 	%r43, %r23, 4;
	setp.gt.u32 	%p7, %r43, %r8;
	@%p7 bra 	$L__BB0_4;
	shl.b32 	%r44, %r10, 2;
	add.s32 	%r45, %r11, %r44;
	mad.lo.s32 	%r46, %r45, %r15, %r5;
	shr.s32 	%r47, %r46, 31;
	shr.u32 	%r48, %r47, 28;
	add.s32 	%r49, %r46, %r48;
	shr.s32 	%r50, %r49, 4;
	and.b32  	%r51, %r49, -16;
	sub.s32 	%r52, %r46, %r51;
	st.shared.u32 	[%r9+16], %r52;
	add.s32 	%r53, %r50, %r2;
	mul.wide.s32 	%rd6, %r53, 16;
	add.s64 	%rd7, %rd1, %rd6;
	ld.global.v4.u32 	{%r54, %r55, %r56, %r57}, [%rd7];
	st.shared.v4.u32 	[%r12+512], {%r54, %r55, %r56, %r57};
$L__BB0_4:
	setp.ge.u32 	%p8, %r6, %r14;
	setp.ge.u32 	%p9, %r23, %r16;
	or.pred  	%p10, %p8, %p9;
	@%p10 bra 	$L__BB0_6;
	bar.sync 	0;
	mul.lo.s32 	%r58, %r2, 3;
	shl.b32 	%r59, %r3, 7;
	add.s32 	%r60, %r59, %r1;
	add.s32 	%r61, %r60, 512;
	ld.shared.u32 	%r62, [%r9];
	add.s32 	%r63, %r61, %r62;
	add.s32 	%r64, %r63, %r58;
	mov.u32 	%r65, _ZZ5sobelPhS_jjjE5smSrc;
	add.s32 	%r66, %r64, %r65;
	ld.shared.u8 	%r67, [%r66+-512];
	ld.shared.u8 	%rs1, [%r66+-509];
	cvt.u32.u16 	%r68, %rs1;
	mul.wide.u16 	%r69, %rs1, 2;
	add.s32 	%r70, %r69, %r67;
	ld.shared.u8 	%rs2, [%r66+-503];
	cvt.u32.u16 	%r71, %rs2;
	mul.wide.u16 	%r72, %rs2, 2;
	sub.s32 	%r73, %r72, %r70;
	cvt.rn.f32.s32 	%f1, %r73;
	ld.shared.u8 	%rs3, [%r66+-500];
	cvt.rn.f32.u16 	%f2, %rs3;
	add.f32 	%f3, %f1, %f2;
	ld.shared.u32 	%r74, [%r9+4];
	add.s32 	%r75, %r61, %r74;
	add.s32 	%r76, %r75, %r58;
	add.s32 	%r77, %r76, %r65;
	ld.shared.u8 	%rs4, [%r77+-384];
	mul.wide.u16 	%r78, %rs4, 4;
	neg.s32 	%r79, %r78;
	cvt.rn.f32.s32 	%f4, %r79;
	add.f32 	%f5, %f3, %f4;
	ld.shared.u8 	%rs5, [%r77+-381];
	mul.wide.u16 	%r80, %rs5, 8;
	neg.s32 	%r81, %r80;
	cvt.rn.f32.s32 	%f6, %r81;
	add.f32 	%f7, %f5, %f6;
	ld.shared.u8 	%rs6, [%r77+-375];
	mul.wide.u16 	%r82, %rs6, 8;
	cvt.rn.f32.u32 	%f8, %r82;
	add.f32 	%f9, %f7, %f8;
	ld.shared.u8 	%rs7, [%r77+-372];
	mul.wide.u16 	%r83, %rs7, 4;
	cvt.rn.f32.u32 	%f10, %r83;
	add.f32 	%f11, %f9, %f10;
	ld.shared.u32 	%r84, [%r9+8];
	add.s32 	%r85, %r61, %r84;
	add.s32 	%r86, %r85, %r58;
	add.s32 	%r87, %r86, %r65;
	ld.shared.u8 	%r88, [%r87+-256];
	mul.lo.s32 	%r89, %r88, -6;
	cvt.rn.f32.s32 	%f12, %r89;
	add.f32 	%f13, %f11, %f12;
	ld.shared.u8 	%r90, [%r87+-253];
	mul.lo.s32 	%r91, %r90, -12;
	cvt.rn.f32.s32 	%f14, %r91;
	add.f32 	%f15, %f13, %f14;
	add.f32 	%f16, %f15, 0f00000000;
	ld.shared.u8 	%rs8, [%r87+-247];
	mul.wide.u16 	%r92, %rs8, 12;
	cvt.rn.f32.u32 	%f17, %r92;
	add.f32 	%f18, %f16, %f17;
	ld.shared.u8 	%rs9, [%r87+-244];
	mul.wide.u16 	%r93, %rs9, 6;
	cvt.rn.f32.u32 	%f19, %r93;
	add.f32 	%f20, %f18, %f19;
	ld.shared.u32 	%r94, [%r9+12];
	add.s32 	%r95, %r61, %r94;
	add.s32 	%r96, %r95, %r58;
	add.s32 	%r97, %r96, %r65;
	ld.shared.u8 	%rs10, [%r97+-128];
	mul.wide.u16 	%r98, %rs10, 4;
	neg.s32 	%r99, %r98;
	cvt.rn.f32.s32 	%f21, %r99;
	add.f32 	%f22, %f20, %f21;
	ld.shared.u8 	%rs11, [%r97+-125];
	mul.wide.u16 	%r100, %rs11, 8;
	neg.s32 	%r101, %r100;
	cvt.rn.f32.s32 	%f23, %r101;
	add.f32 	%f24, %f22, %f23;
	add.f32 	%f25, %f24, 0f00000000;
	ld.shared.u8 	%rs12, [%r97+-119];
	mul.wide.u16 	%r102, %rs12, 8;
	cvt.rn.f32.u32 	%f26, %r102;
	add.f32 	%f27, %f25, %f26;
	ld.shared.u8 	%rs13, [%r97+-116];
	mul.wide.u16 	%r103, %rs13, 4;
	cvt.rn.f32.u32 	%f28, %r103;
	add.f32 	%f29, %f27, %f28;
	ld.shared.u32 	%r104, [%r9+16];
	add.s32 	%r105, %r61, %r104;
	add.s32 	%r106, %r58, %r105;
	add.s32 	%r107, %r65, %r106;
	ld.shared.u8 	%rs14, [%r107];
	cvt.u32.u16 	%r108, %rs14;
	neg.s32 	%r109, %r108;
	cvt.rn.f32.s32 	%f30, %r109;
	add.f32 	%f31, %f29, %f30;
	ld.shared.u8 	%rs15, [%r107+3];
	mul.wide.u16 	%r110, %rs15, 2;
	neg.s32 	%r111, %r110;
	cvt.rn.f32.s32 	%f32, %r111;
	add.f32 	%f33, %f31, %f32;
	add.f32 	%f34, %f33, 0f00000000;
	ld.shared.u8 	%rs16, [%r107+9];
	mul.wide.u16 	%r112, %rs16, 2;
	cvt.rn.f32.u32 	%f35, %r112;
	add.f32 	%f36, %f34, %f35;
	ld.shared.u8 	%rs17, [%r107+12];
	cvt.rn.f32.u16 	%f37, %rs17;
	add.f32 	%f38, %f36, %f37;
	ld.shared.u8 	%r113, [%r66+-506];
	mul.lo.s32 	%r114, %r113, -6;
	add.s32 	%r115, %r71, %r68;
	shl.b32 	%r116, %r115, 2;
	add.s32 	%r117, %r116, %r67;
	cvt.u32.u16 	%r118, %rs3;
	add.s32 	%r119, %r117, %r118;
	mul.wide.u16 	%r120, %rs4, 2;
	add.s32 	%r121, %r119, %r120;
	sub.s32 	%r122, %r114, %r121;
	cvt.rn.f32.s32 	%f39, %r122;
	add.f32 	%f40, %f39, %f6;
	ld.shared.u8 	%r123, [%r77+-378];
	mul.lo.s32 	%r124, %r123, -12;
	cvt.rn.f32.s32 	%f41, %r124;
	add.f32 	%f42, %f40, %f41;
	neg.s32 	%r125, %r82;
	cvt.rn.f32.s32 	%f43, %r125;
	add.f32 	%f44, %f42, %f43;
	mul.wide.u16 	%r126, %rs7, 2;
	neg.s32 	%r127, %r126;
	cvt.rn.f32.s32 	%f45, %r127;
	add.f32 	%f46, %f44, %f45;
	mul.wide.u16 	%r128, %rs10, 2;
	cvt.rn.f32.u32 	%f47, %r128;
	add.f32 	%f48, %f46, %f47;
	cvt.rn.f32.u32 	%f49, %r100;
	add.f32 	%f50, %f48, %f49;
	ld.shared.u8 	%rs18, [%r97+-122];
	mul.wide.u16 	%r129, %rs18, 12;
	cvt.rn.f32.u32 	%f51, %r129;
	add.f32 	%f52, %f50, %f51;
	add.f32 	%f53, %f52, %f26;
	mul.wide.u16 	%r130, %rs13, 2;
	cvt.rn.f32.u32 	%f54, %r130;
	add.f32 	%f55, %f53, %f54;
	cvt.rn.f32.u16 	%f56, %rs14;
	add.f32 	%f57, %f55, %f56;
	mul.wide.u16 	%r131, %rs15, 4;
	cvt.rn.f32.u32 	%f58, %r131;
	add.f32 	%f59, %f57, %f58;
	ld.shared.u8 	%rs19, [%r107+6];
	mul.wide.u16 	%r132, %rs19, 6;
	cvt.rn.f32.u32 	%f60, %r132;
	add.f32 	%f61, %f59, %f60;
	mul.wide.u16 	%r133, %rs16, 4;
	cvt.rn.f32.u32 	%f62, %r133;
	add.f32 	%f63, %f61, %f62;
	add.f32 	%f64, %f63, %f37;
	mul.f32 	%f65, %f64, %f64;
	fma.rn.f32 	%f66, %f38, %f38, %f65;
	sqrt.rn.f32 	%f67, %f66;
	mul.f32 	%f68, %f67, 0f3E000000;
	setp.gt.f32 	%p11, %f68, 0f437F0000;
	selp.f32 	%f69, 0f437F0000, %f68, %p11;
	cvt.rzi.u32.f32 	%r134, %f69;
	mad.lo.s32 	%r135, %r14, %r23, %r6;
	mad.lo.s32 	%r136, %r135, %r15, %r5;
	cvt.u64.u32 	%rd8, %r136;
	cvta.to.global.u64 	%rd9, %rd2;
	add.s64 	%rd10, %rd9, %rd8;
	st.global.u8 	[%rd10], %r134;
$L__BB0_6:
	ret;

}


// ===== COMPILED SASS (sm_100) =====

	.target	sm_100

	.elftype	@"ET_EXEC"


//--------------------- .note.nv.tkinfo           --------------------------
	.section	.note.nv.tkinfo,"",@"SHT_NOTE"
	.sectionflags	@"SHF_NOTE_NV_TKINFO"
	.tkinfo
        /*0018*/ 	.word	0x00000002
        /*0030*/ 	.string	""
        /*0030*/ 	.string	"ptxas"
        /*0030*/ 	.string	"Cuda compilation tools, release 13.0, V13.0.88"
        /*0030*/ 	.string	"Build cuda_13.0.r13.0/compiler.36424714_0"
        /*0030*/ 	.string	"-arch sm_100 -m 64 "



//--------------------- .note.nv.cuinfo           --------------------------
	.section	.note.nv.cuinfo,"",@"SHT_NOTE"
	.sectionflags	@"SHF_NOTE_NV_CUINFO"
        /*0018*/ 	.short	0x0002
        /*001a*/ 	.short	0x0064
        /*001c*/ 	.short	0x0082
	.zero		2


//--------------------- .nv.info                  --------------------------
	.section	.nv.info,"",@"SHT_CUDA_INFO"
	.align	4


	//----- nvinfo : EIATTR_REGCOUNT
	.align		4
        /*0000*/ 	.byte	0x04, 0x2f
        /*0002*/ 	.short	(.L_1 - .L_0)
	.align		4
.L_0:
        /*0004*/ 	.word	index@(_Z5sobelPhS_jjj)
        /*0008*/ 	.word	0x0000001e


	//----- nvinfo : EIATTR_FRAME_SIZE
	.align		4
.L_1:
        /*000c*/ 	.byte	0x04, 0x11
        /*000e*/ 	.short	(.L_3 - .L_2)
	.align		4
.L_2:
        /*0010*/ 	.word	index@($__internal_0_$__cuda_sm20_sqrt_rn_f32_slowpath)
        /*0014*/ 	.word	0x00000000


	//----- nvinfo : EIATTR_FRAME_SIZE
	.align		4
.L_3:
        /*0018*/ 	.byte	0x04, 0x11
        /*001a*/ 	.short	(.L_5 - .L_4)
	.align		4
.L_4:
        /*001c*/ 	.word	index@(_Z5sobelPhS_jjj)
        /*0020*/ 	.word	0x00000000


	//----- nvinfo : EIATTR_MIN_STACK_SIZE
	.align		4
.L_5:
        /*0024*/ 	.byte	0x04, 0x12
        /*0026*/ 	.short	(.L_7 - .L_6)
	.align		4
.L_6:
        /*0028*/ 	.word	index@(_Z5sobelPhS_jjj)
        /*002c*/ 	.word	0x00000000
.L_7:


//--------------------- .nv.compat                --------------------------
	.section	.nv.compat,"",@"SHT_CUDA_COMPAT_INFO"
	.align	4
        /*0000*/ 	.byte	0x02, 0x09, 0x00, 0x00, 0x02, 0x02, 0x01, 0x00, 0x02, 0x05, 0x05, 0x00, 0x03, 0x07, 0x01, 0x01
        /*0010*/ 	.byte	0x02, 0x03, 0x00, 0x00, 0x02, 0x06, 0x01, 0x00, 0x04, 0x0b, 0x08, 0x00, 0x01, 0x00, 0x00, 0x00
        /*0020*/ 	.byte	0x00, 0x00, 0x00, 0x00


//--------------------- .nv.info._Z5sobelPhS_jjj  --------------------------
	.section	.nv.info._Z5sobelPhS_jjj,"",@"SHT_CUDA_INFO"
	.sectionflags	@""
	.align	4


	//----- nvinfo : EIATTR_CUDA_API_VERSION
	.align		4
        /*0000*/ 	.byte	0x04, 0x37
        /*0002*/ 	.short	(.L_9 - .L_8)
.L_8:
        /*0004*/ 	.word	0x00000082


	//----- nvinfo : EIATTR_KPARAM_INFO
	.align		4
.L_9:
        /*0008*/ 	.byte	0x04, 0x17
        /*000a*/ 	.short	(.L_11 - .L_10)
.L_10:
        /*000c*/ 	.word	0x00000000
        /*0010*/ 	.short	0x0004
        /*0012*/ 	.short	0x0018
        /*0014*/ 	.byte	0x00, 0xf0, 0x11, 0x00


	//----- nvinfo : EIATTR_KPARAM_INFO
	.align		4
.L_11:
        /*0018*/ 	.byte	0x04, 0x17
        /*001a*/ 	.short	(.L_13 - .L_12)
.L_12:
        /*001c*/ 	.word	0x00000000
        /*0020*/ 	.short	0x0003
        /*0022*/ 	.short	0x0014
        /*0024*/ 	.byte	0x00, 0xf0, 0x11, 0x00


	//----- nvinfo : EIATTR_KPARAM_INFO
	.align		4
.L_13:
        /*0028*/ 	.byte	0x04, 0x17
        /*002a*/ 	.short	(.L_15 - .L_14)
.L_14:
        /*002c*/ 	.word	0x00000000
        /*0030*/ 	.short	0x0002
        /*0032*/ 	.short	0x0010
        /*0034*/ 	.byte	0x00, 0xf0, 0x11, 0x00


	//----- nvinfo : EIATTR_KPARAM_INFO
	.align		4
.L_15:
        /*0038*/ 	.byte	0x04, 0x17
        /*003a*/ 	.short	(.L_17 - .L_16)
.L_16:
        /*003c*/ 	.word	0x00000000
        /*0040*/ 	.short	0x0001
        /*0042*/ 	.short	0x0008
        /*0044*/ 	.byte	0x00, 0xf5, 0x21, 0x00


	//----- nvinfo : EIATTR_KPARAM_INFO
	.align		4
.L_17:
        /*0048*/ 	.byte	0x04, 0x17
        /*004a*/ 	.short	(.L_19 - .L_18)
.L_18:
        /*004c*/ 	.word	0x00000000
        /*0050*/ 	.short	0x0000
        /*0052*/ 	.short	0x0000
        /*0054*/ 	.byte	0x00, 0xf5, 0x21, 0x00


	//----- nvinfo : EIATTR_SPARSE_MMA_MASK
	.align		4
.L_19:
        /*0058*/ 	.byte	0x03, 0x50
        /*005a*/ 	.short	0x0000


	//----- nvinfo : EIATTR_MAXREG_COUNT
	.align		4
        /*005c*/ 	.byte	0x03, 0x1b
        /*005e*/ 	.short	0x00ff


	//----- nvinfo : EIATTR_NUM_BARRIERS
	.align		4
        /*0060*/ 	.byte	0x02, 0x4c
        /*0062*/ 	.byte	0x01
	.zero		1


	//----- nvinfo : EIATTR_MERCURY_ISA_VERSION
	.align		4
        /*0064*/ 	.byte	0x03, 0x5f
        /*0066*/ 	.short	0x0101


	//----- nvinfo : EIATTR_VRC_CTA_INIT_COUNT
	.align		4
        /*0068*/ 	.byte	0x02, 0x4a
	.zero		1
	.zero		1


	//----- nvinfo : EIATTR_EXIT_INSTR_OFFSETS
	.align		4
        /*006c*/ 	.byte	0x04, 0x1c
        /*006e*/ 	.short	(.L_21 - .L_20)


	//   ....[0]....
.L_20:
        /*0070*/ 	.word	0x00000130


	//   ....[1]....
        /*0074*/ 	.word	0x00000400


	//   ....[2]....
        /*0078*/ 	.word	0x00000e60


	//----- nvinfo : EIATTR_CRS_STACK_SIZE
	.align		4
.L_21:
        /*007c*/ 	.byte	0x04, 0x1e
        /*007e*/ 	.short	(.L_23 - .L_22)
.L_22:
        /*0080*/ 	.word	0x00000000


	//----- nvinfo : EIATTR_CBANK_PARAM_SIZE
	.align		4
.L_23:
        /*0084*/ 	.byte	0x03, 0x19
        /*0086*/ 	.short	0x001c


	//----- nvinfo : EIATTR_PARAM_CBANK
	.align		4
        /*0088*/ 	.byte	0x04, 0x0a
        /*008a*/ 	.short	(.L_25 - .L_24)
	.align		4
.L_24:
        /*008c*/ 	.word	index@(.nv.constant0._Z5sobelPhS_jjj)
        /*0090*/ 	.short	0x0380
        /*0092*/ 	.short	0x001c


	//----- nvinfo : EIATTR_SW_WAR
	.align		4
.L_25:
        /*0094*/ 	.byte	0x04, 0x36
        /*0096*/ 	.short	(.L_27 - .L_26)
.L_26:
        /*0098*/ 	.word	0x00000008
.L_27:


//--------------------- .nv.callgraph             --------------------------
	.section	.nv.callgraph,"",@"SHT_CUDA_CALLGRAPH"
	.align	4
	.sectionentsize	8
	.align		4
        /*0000*/ 	.word	0x00000000
	.align		4
        /*0004*/ 	.word	0xffffffff
	.align		4
        /*0008*/ 	.word	0x00000000
	.align		4
        /*000c*/ 	.word	0xfffffffe
	.align		4
        /*0010*/ 	.word	0x00000000
	.align		4
        /*0014*/ 	.word	0xfffffffd
	.align		4
        /*0018*/ 	.word	0x00000000
	.align		4
        /*001c*/ 	.word	0xfffffffc


//--------------------- .text._Z5sobelPhS_jjj     --------------------------
	.section	.text._Z5sobelPhS_jjj,"ax",@progbits
	.align	128
        .global         _Z5sobelPhS_jjj
        .type           _Z5sobelPhS_jjj,@function
        .size           _Z5sobelPhS_jjj,(.L_x_7 - _Z5sobelPhS_jjj)
        .other          _Z5sobelPhS_jjj,@"STO_CUDA_ENTRY STV_DEFAULT"
_Z5sobelPhS_jjj:
.text._Z5sobelPhS_jjj:
[----:B------:R-:W-:Y:S01]  /*0000*/  LDC R1, c[0x0][0x37c] ;  /* 0x0000df00ff017b82 */ /* 0x000fe20000000800 */
[----:B------:R-:W0:Y:S07]  /*0010*/  S2R R13, SR_TID.Z ;  /* 0x00000000000d7919 */ /* 0x000e2e0000002300 */
[----:B------:R-:W1:Y:S01]  /*0020*/  S2UR UR4, SR_CTAID.Y ;  /* 0x00000000000479c3 */ /* 0x000e620000002600 */
[----:B------:R-:W2:Y:S01]  /*0030*/  S2R R0, SR_TID.Y ;  /* 0x0000000000007919 */ /* 0x000ea20000002200 */
[----:B------:R-:W3:Y:S06]  /*0040*/  S2R R12, SR_TID.X ;  /* 0x00000000000c7919 */ /* 0x000eec0000002100 */
[----:B------:R-:W3:Y:S01]  /*0050*/  LDC R7, c[0x0][0x360] ;  /* 0x0000d800ff077b82 */ /* 0x000ee20000000800 */
[----:B------:R-:W1:Y:S07]  /*0060*/  LDCU UR5, c[0x0][0x364] ;  /* 0x00006c80ff0577ac */ /* 0x000e6e0008000800 */
[----:B------:R-:W0:Y:S08]  /*0070*/  S2UR UR7, SR_CTAID.Z ;  /* 0x00000000000779c3 */ /* 0x000e300000002700 */
[----:B------:R-:W0:Y:S01]  /*0080*/  LDC R2, c[0x0][0x368] ;  /* 0x0000da00ff027b82 */ /* 0x000e220000000800 */
[----:B-1----:R-:W-:-:S07]  /*0090*/  UIMAD UR4, UR4, UR5, URZ ;  /* 0x00000005040472a4 */ /* 0x002fce000f8e02ff */
[----:B------:R-:W1:Y:S08]  /*00a0*/  LDC.64 R10, c[0x0][0x390] ;  /* 0x0000e400ff0a7b82 */ /* 0x000e700000000a00 */
[----:B------:R-:W3:Y:S01]  /*00b0*/  S2UR UR6, SR_CTAID.X ;  /* 0x00000000000679c3 */ /* 0x000ee20000002500 */
[----:B0-----:R-:W-:Y:S02]  /*00c0*/  IMAD R3, R2, UR7, R13 ;  /* 0x0000000702037c24 */ /* 0x001fe4000f8e020d */
[----:B--2---:R-:W-:Y:S01]  /*00d0*/  VIADD R2, R0, UR4 ;  /* 0x0000000400027c36 */ /* 0x004fe20008000000 */
[----:B-1----:R-:W-:-:S02]  /*00e0*/  IADD3 R16, PT, PT, R10, 0x3, RZ ;  /* 0x000000030a107810 */ /* 0x002fc40007ffe0ff */
[----:B------:R-:W-:Y:S02]  /*00f0*/  IADD3 R5, PT, PT, R11, 0x3, RZ ;  /* 0x000000030b057810 */ /* 0x000fe40007ffe0ff */
[----:B------:R-:W-:-:S04]  /*0100*/  ISETP.GT.U32.AND P0, PT, R3, R16, PT ;  /* 0x000000100300720c */ /* 0x000fc80003f04070 */
[----:B------:R-:W-:Y:S01]  /*0110*/  ISETP.GT.U32.OR P0, PT, R2, R5, P0 ;  /* 0x000000050200720c */ /* 0x000fe20000704470 */
[----:B---3--:R-:W-:-:S12]  /*0120*/  IMAD R8, R7, UR6, R12 ;  /* 0x0000000607087c24 */ /* 0x008fd8000f8e020c */
[----:B------:R-:W-:Y:S05]  /*0130*/  @P0 EXIT ;  /* 0x000000000000094d */ /* 0x000fea0003800000 */
[----:B------:R-:W0:Y:S01]  /*0140*/  S2UR UR7, SR_CgaCtaId ;  /* 0x00000000000779c3 */ /* 0x000e220000008800 */
[----:B------:R-:W-:Y:S01]  /*0150*/  ISETP.NE.AND P0, PT, R12, RZ, PT ;  /* 0x000000ff0c00720c */ /* 0x000fe20003f05270 */
[----:B------:R-:W-:Y:S01]  /*0160*/  UMOV UR5, 0x400 ;  /* 0x0000040000057882 */ /* 0x000fe20000000000 */
[----:B------:R-:W-:Y:S01]  /*0170*/  ISETP.GE.U32.AND P1, PT, R3, R10, PT ;  /* 0x0000000a0300720c */ /* 0x000fe20003f26070 */
[----:B------:R-:W-:Y:S01]  /*0180*/  UIADD3 UR6, UPT, UPT, UR5, 0x400, URZ ;  /* 0x0000040005067890 */ /* 0x000fe2000fffe0ff */
[----:B------:R-:W-:Y:S01]  /*0190*/  ISETP.GT.U32.OR P0, PT, R0, 0x7, P0 ;  /* 0x000000070000780c */ /* 0x000fe20000704470 */
[----:B------:R-:W1:Y:S01]  /*01a0*/  LDCU.64 UR8, c[0x0][0x358] ;  /* 0x00006b00ff0877ac */ /* 0x000e620008000a00 */
[----:B------:R-:W-:Y:S01]  /*01b0*/  BSSY.RECONVERGENT B0, `(.L_x_0) ;  /* 0x0000024000007945 */ /* 0x000fe20003800200 */
[----:B------:R-:W-:Y:S01]  /*01c0*/  ISETP.GE.U32.OR P1, PT, R2, R11, P1 ;  /* 0x0000000b0200720c */ /* 0x000fe20000f26470 */
[----:B0-----:R-:W-:-:S06]  /*01d0*/  ULEA UR6, UR7, UR6, 0x18 ;  /* 0x0000000607067291 */ /* 0x001fcc000f8ec0ff */
[----:B------:R-:W-:-:S03]  /*01e0*/  LEA R9, R13, UR6, 0x2 ;  /* 0x000000060d097c11 */ /* 0x000fc6000f8e10ff */
[----:B-1----:R-:W-:Y:S05]  /*01f0*/  @P0 BRA `(.L_x_1) ;  /* 0x00000000007c0947 */ /* 0x002fea0003800000 */
[----:B------:R-:W0:Y:S01]  /*0200*/  LDC R15, c[0x0][0x398] ;  /* 0x0000e600ff0f7b82 */ /* 0x000e220000000800 */
[----:B------:R-:W-:-:S05]  /*0210*/  IADD3 R18, PT, PT, R11, 0x4, RZ ;  /* 0x000000040b127810 */ /* 0x000fca0007ffe0ff */
[----:B------:R-:W-:Y:S02]  /*0220*/  IMAD R17, R3, R18, UR4 ;  /* 0x0000000403117e24 */ /* 0x000fe4000f8e0212 */
[----:B------:R-:W1:Y:S02]  /*0230*/  LDC.64 R10, c[0x0][0x380] ;  /* 0x0000e000ff0a7b82 */ /* 0x000e640000000a00 */
[----:B0-----:R-:W-:-:S05]  /*0240*/  IMAD R14, R17, R15, R8 ;  /* 0x0000000f110e7224 */ /* 0x001fca00078e0208 */
[----:B------:R-:W-:-:S04]  /*0250*/  SHF.R.S32.HI R5, RZ, 0x1f, R14 ;  /* 0x0000001fff057819 */ /* 0x000fc8000001140e */
[----:B------:R-:W-:-:S04]  /*0260*/  LEA.HI R19, R5, R14, RZ, 0x4 ;  /* 0x0000000e05137211 */ /* 0x000fc800078f20ff */
[----:B------:R-:W-:-:S05]  /*0270*/  LEA.HI.SX32 R5, R19, R0, 0x1c ;  /* 0x0000000013057211 */ /* 0x000fca00078fe2ff */
[----:B-1----:R-:W-:-:S06]  /*0280*/  IMAD.WIDE R4, R5, 0x10, R10 ;  /* 0x0000001005047825 */ /* 0x002fcc00078e020a */
[----:B------:R-:W2:Y:S01]  /*0290*/  LDG.E.128 R4, desc[UR8][R4.64] ;  /* 0x0000000804047981 */ /* 0x000ea2000c1e1d00 */
[----:B------:R-:W-:Y:S01]  /*02a0*/  ULEA UR6, UR7, UR5, 0x18 ;  /* 0x0000000507067291 */ /* 0x000fe2000f8ec0ff */
[----:B------:R-:W-:Y:S02]  /*02b0*/  LOP3.LUT R19, R19, 0xfffffff0, RZ, 0xc0, !PT ;  /* 0xfffffff013137812 */ /* 0x000fe400078ec0ff */
[----:B------:R-:W-:-:S03]  /*02c0*/  LEA R21, R13, R0, 0x3 ;  /* 0x000000000d157211 */ /* 0x000fc600078e18ff */
[----:B------:R-:W-:Y:S01]  /*02d0*/  IMAD.IADD R20, R14, 0x1, -R19 ;  /* 0x000000010e147824 */ /* 0x000fe200078e0a13 */
[----:B------:R-:W-:Y:S02]  /*02e0*/  LEA R14, R21, UR6, 0x4 ;  /* 0x00000006150e7c11 */ /* 0x000fe4000f8e20ff */
[----:B------:R-:W-:Y:S02]  /*02f0*/  IADD3 R19, PT, PT, R3, 0x4, RZ ;  /* 0x0000000403137810 */ /* 0x000fe40007ffe0ff */
[----:B------:R0:W-:Y:S02]  /*0300*/  STS [R9], R20 ;  /* 0x0000001409007388 */ /* 0x0001e40000000800 */
[----:B------:R-:W-:Y:S02]  /*0310*/  ISETP.GT.U32.AND P0, PT, R19, R16, PT ;  /* 0x000000101300720c */ /* 0x000fe40003f04070 */
[----:B--2---:R0:W-:Y:S11]  /*0320*/  STS.128 [R14], R4 ;  /* 0x000000040e007388 */ /* 0x0041f60000000c00 */
[----:B------:R-:W-:Y:S05]  /*0330*/  @P0 BRA `(.L_x_1) ;  /* 0x00000000002c0947 */ /* 0x000fea0003800000 */
[----:B------:R-:W-:-:S05]  /*0340*/  LEA R17, R18, R17, 0x2 ;  /* 0x0000001112117211 */ /* 0x000fca00078e10ff */
[----:B------:R-:W-:-:S05]  /*0350*/  IMAD R17, R17, R15, R8 ;  /* 0x0000000f11117224 */ /* 0x000fca00078e0208 */
[----:B0-----:R-:W-:-:S04]  /*0360*/  SHF.R.S32.HI R4, RZ, 0x1f, R17 ;  /* 0x0000001fff047819 */ /* 0x001fc80000011411 */
[----:B------:R-:W-:-:S04]  /*0370*/  LEA.HI R15, R4, R17, RZ, 0x4 ;  /* 0x00000011040f7211 */ /* 0x000fc800078f20ff */
[----:B------:R-:W-:-:S05]  /*0380*/  LEA.HI.SX32 R5, R15, R0, 0x1c ;  /* 0x000000000f057211 */ /* 0x000fca00078fe2ff */
[----:B------:R-:W-:-:S06]  /*0390*/  IMAD.WIDE R4, R5, 0x10, R10 ;  /* 0x0000001005047825 */ /* 0x000fcc00078e020a */
[----:B------:R-:W2:Y:S01]  /*03a0*/  LDG.E.128 R4, desc[UR8][R4.64] ;  /* 0x0000000804047981 */ /* 0x000ea2000c1e1d00 */
[----:B------:R-:W-:-:S05]  /*03b0*/  LOP3.LUT R10, R15, 0xfffffff0, RZ, 0xc0, !PT ;  /* 0xfffffff00f0a7812 */ /* 0x000fca00078ec0ff */
[----:B------:R-:W-:-:S05]  /*03c0*/  IMAD.IADD R10, R17, 0x1, -R10 ;  /* 0x00000001110a7824 */ /* 0x000fca00078e0a0a */
[----:B------:R1:W-:Y:S04]  /*03d0*/  STS [R9+0x10], R10 ;  /* 0x0000100a09007388 */ /* 0x0003e80000000800 */
[----:B--2---:R1:W-:Y:S02]  /*03e0*/  STS.128 [R14+0x200], R4 ;  /* 0x000200040e007388 */ /* 0x0043e40000000c00 */
.L_x_1:
[----:B------:R-:W-:Y:S05]  /*03f0*/  BSYNC.RECONVERGENT B0 ;  /* 0x0000000000007941 */ /* 0x000fea0003800200 */
.L_x_0:
[----:B------:R-:W-:Y:S05]  /*0400*/  @P1 EXIT ;  /* 0x000000000000194d */ /* 0x000fea0003800000 */
[----:B------:R-:W-:Y:S01]  /*0410*/  BAR.SYNC.DEFER_BLOCKING 0x0 ;  /* 0x0000000000007b1d */ /* 0x000fe20000010000 */
[----:B01----:R-:W-:Y:S01]  /*0420*/  LEA R7, R13, R12, 0x7 ;  /* 0x0000000c0d077211 */ /* 0x003fe200078e38ff */
[----:B------:R-:W-:-:S03]  /*0430*/  ULEA UR5, UR7, UR5, 0x18 ;  /* 0x0000000507057291 */ /* 0x000fc6000f8ec0ff */
[----:B------:R-:W-:Y:S01]  /*0440*/  IADD3 R7, PT, PT, R7, 0x200, RZ ;  /* 0x0000020007077810 */ /* 0x000fe20007ffe0ff */
[----:B------:R-:W-:Y:S01]  /*0450*/  BSSY.RECONVERGENT B0, `(.L_x_2) ;  /* 0x0000095000007945 */ /* 0x000fe20003800200 */
[----:B------:R-:W0:Y:S04]  /*0460*/  LDS R4, [R9] ;  /* 0x0000000009047984 */ /* 0x000e280000000800 */
[----:B------:R-:W1:Y:S04]  /*0470*/  LDS R6, [R9+0x4] ;  /* 0x0000040009067984 */ /* 0x000e680000000800 */
[----:B------:R-:W2:Y:S04]  /*0480*/  LDS R16, [R9+0x8] ;  /* 0x0000080009107984 */ /* 0x000ea80000000800 */
[----:B------:R-:W-:Y:S04]  /*0490*/  LDS R22, [R9+0xc] ;  /* 0x00000c0009167984 */ /* 0x000fe80000000800 */
[----:B------:R-:W-:Y:S01]  /*04a0*/  LDS R12, [R9+0x10] ;  /* 0x00001000090c7984 */ /* 0x000fe20000000800 */
[----:B0-----:R-:W-:-:S04]  /*04b0*/  IMAD.IADD R5, R7, 0x1, R4 ;  /* 0x0000000107057824 */ /* 0x001fc800078e0204 */
[----:B------:R-:W-:Y:S01]  /*04c0*/  IMAD R15, R0, 0x3, R5 ;  /* 0x00000003000f7824 */ /* 0x000fe200078e0205 */
[----:B-1----:R-:W-:-:S04]  /*04d0*/  IADD3 R5, PT, PT, R7, R6, RZ ;  /* 0x0000000607057210 */ /* 0x002fc80007ffe0ff */
[----:B------:R-:W-:Y:S01]  /*04e0*/  LDS.U8 R17, [R15+UR5+-0x200] ;  /* 0xfffe00050f117984 */ /* 0x000fe20008000000 */
[C---:B------:R-:W-:Y:S01]  /*04f0*/  IMAD R25, R0.reuse, 0x3, R5 ;  /* 0x0000000300197824 */ /* 0x040fe200078e0205 */
[----:B--2---:R-:W-:Y:S02]  /*0500*/  IADD3 R5, PT, PT, R7, R16, RZ ;  /* 0x0000001007057210 */ /* 0x004fe40007ffe0ff */
[----:B------:R-:W0:Y:S03]  /*0510*/  LDS.U8 R19, [R15+UR5+-0x1fd] ;  /* 0xfffe03050f137984 */ /* 0x000e260008000000 */
[----:B------:R-:W-:Y:S01]  /*0520*/  IMAD R16, R0, 0x3, R5 ;  /* 0x0000000300107824 */ /* 0x000fe200078e0205 */
[----:B------:R-:W1:Y:S04]  /*0530*/  LDS.U8 R18, [R15+UR5+-0x1f7] ;  /* 0xfffe09050f127984 */ /* 0x000e680008000000 */
[----:B------:R-:W2:Y:S04]  /*0540*/  LDS.U8 R14, [R15+UR5+-0x1f4] ;  /* 0xfffe0c050f0e7984 */ /* 0x000ea80008000000 */
[----:B------:R-:W3:Y:S04]  /*0550*/  LDS.U8 R10, [R25+UR5+-0x180] ;  /* 0xfffe8005190a7984 */ /* 0x000ee80008000000 */
[----:B------:R-:W4:Y:S04]  /*0560*/  LDS.U8 R21, [R25+UR5+-0x17d] ;  /* 0xfffe830519157984 */ /* 0x000f280008000000 */
[----:B------:R-:W5:Y:S04]  /*0570*/  LDS.U8 R20, [R25+UR5+-0x177] ;  /* 0xfffe890519147984 */ /* 0x000f680008000000 */
[----:B------:R-:W-:Y:S04]  /*0580*/  LDS.U8 R4, [R25+UR5+-0x174] ;  /* 0xfffe8c0519047984 */ /* 0x000fe80008000000 */
[----:B------:R-:W5:Y:S04]  /*0590*/  LDS.U8 R13, [R16+UR5+-0x100] ;  /* 0xffff0005100d7984 */ /* 0x000f680008000000 */
[----:B------:R-:W5:Y:S04]  /*05a0*/  LDS.U8 R11, [R16+UR5+-0xfd] ;  /* 0xffff0305100b7984 */ /* 0x000f680008000000 */
[----:B------:R-:W5:Y:S01]  /*05b0*/  LDS.U8 R15, [R15+UR5+-0x1fa] ;  /* 0xfffe06050f0f7984 */ /* 0x000f620008000000 */
[----:B0-----:R-:W-:-:S05]  /*05c0*/  IMAD R5, R19, 0x2, R17 ;  /* 0x0000000213057824 */ /* 0x001fca00078e0211 */
[----:B-1----:R-:W-:Y:S02]  /*05d0*/  LEA R6, R18, -R5, 0x1 ;  /* 0x8000000512067211 */ /* 0x002fe400078e08ff */
[----:B------:R0:W1:Y:S01]  /*05e0*/  LDS.U8 R5, [R25+UR5+-0x17a] ;  /* 0xfffe860519057984 */ /* 0x0000620008000000 */
[----:B--2---:R-:W2:Y:S01]  /*05f0*/  I2F.U16 R23, R14 ;  /* 0x0000000e00177306 */ /* 0x004ea20000101000 */
[----:B------:R-:W-:Y:S02]  /*0600*/  I2FP.F32.S32 R24, R6 ;  /* 0x0000000600187245 */ /* 0x000fe40000201400 */
[----:B------:R-:W1:Y:S01]  /*0610*/  LDS.U8 R6, [R16+UR5+-0xf7] ;  /* 0xffff090510067984 */ /* 0x000e620008000000 */
[----:B---3--:R-:W-:-:S03]  /*0620*/  LEA R26, -R10, RZ, 0x2 ;  /* 0x000000ff0a1a7211 */ /* 0x008fc600078e11ff */
[----:B------:R-:W3:Y:S01]  /*0630*/  LDS.U8 R16, [R16+UR5+-0xf4] ;  /* 0xffff0c0510107984 */ /* 0x000ee20008000000 */
[----:B----4-:R-:W-:Y:S01]  /*0640*/  IMAD.U32 R27, R21, -0x8, RZ ;  /* 0xfffffff8151b7824 */ /* 0x010fe200078e00ff */
[----:B------:R-:W-:Y:S02]  /*0650*/  I2FP.F32.S32 R26, R26 ;  /* 0x0000001a001a7245 */ /* 0x000fe40000201400 */
[----:B------:R-:W-:Y:S02]  /*0660*/  IADD3 R21, PT, PT, R7, R22, RZ ;  /* 0x0000001607157210 */ /* 0x000fe40007ffe0ff */
[----:B-----5:R-:W-:Y:S01]  /*0670*/  SHF.L.U32 R9, R20, 0x3, RZ ;  /* 0x0000000314097819 */ /* 0x020fe200000006ff */
[----:B--2---:R-:W-:Y:S01]  /*0680*/  FADD R23, R24, R23 ;  /* 0x0000001718177221 */ /* 0x004fe20000000000 */
[----:B------:R-:W-:Y:S01]  /*0690*/  IMAD.IADD R24, R19, 0x1, R18 ;  /* 0x0000000113187824 */ /* 0x000fe200078e0212 */
[----:B------:R-:W-:Y:S01]  /*06a0*/  I2FP.F32.S32 R20, R27 ;  /* 0x0000001b00147245 */ /* 0x000fe20000201400 */
[----:B------:R-:W-:-:S02]  /*06b0*/  IMAD R18, R0, 0x3, R21 ;  /* 0x0000000300127824 */ /* 0x000fc400078e0215 */
[----:B------:R-:W-:Y:S01]  /*06c0*/  FADD R23, R23, R26 ;  /* 0x0000001a17177221 */ /* 0x000fe20000000000 */
[----:B------:R-:W-:Y:S01]  /*06d0*/  I2FP.F32.U32 R22, R9 ;  /* 0x0000000900167245 */ /* 0x000fe20000201000 */
[----:B------:R-:W-:Y:S01]  /*06e0*/  IMAD R21, R13, -0x6, RZ ;  /* 0xfffffffa0d157824 */ /* 0x000fe200078e02ff */
[----:B0-----:R-:W-:Y:S01]  /*06f0*/  LEA R25, R24, R17, 0x2 ;  /* 0x0000001118197211 */ /* 0x001fe200078e10ff */
[----:B------:R-:W-:Y:S01]  /*0700*/  FADD R23, R23, R20 ;  /* 0x0000001417177221 */ /* 0x000fe20000000000 */
[----:B------:R-:W-:Y:S01]  /*0710*/  SHF.L.U32 R19, R4, 0x2, RZ ;  /* 0x0000000204137819 */ /* 0x000fe200000006ff */
[----:B------:R-:W0:Y:S01]  /*0720*/  LDS.U8 R17, [R18+UR5+-0x80] ;  /* 0xffff800512117984 */ /* 0x000e220008000000 */
[----:B------:R-:W-:Y:S01]  /*0730*/  IADD3 R7, PT, PT, R7, R12, RZ ;  /* 0x0000000c07077210 */ /* 0x000fe20007ffe0ff */
[----:B------:R-:W-:Y:S01]  /*0740*/  IMAD.IADD R25, R14, 0x1, R25 ;  /* 0x000000010e197824 */ /* 0x000fe200078e0219 */
[----:B------:R-:W-:Y:S01]  /*0750*/  I2FP.F32.U32 R19, R19 ;  /* 0x0000001300137245 */ /* 0x000fe20000201000 */
[----:B------:R-:W-:Y:S01]  /*0760*/  FADD R22, R23, R22 ;  /* 0x0000001617167221 */ /* 0x000fe20000000000 */
[----:B------:R-:W-:Y:S01]  /*0770*/  I2FP.F32.S32 R14, R21 ;  /* 0x00000015000e7245 */ /* 0x000fe20000201400 */
[----:B------:R-:W2:Y:S01]  /*0780*/  LDS.U8 R13, [R18+UR5+-0x7d] ;  /* 0xffff8305120d7984 */ /* 0x000ea20008000000 */
[----:B------:R-:W-:Y:S01]  /*0790*/  LEA R10, R10, R25, 0x1 ;  /* 0x000000190a0a7211 */ /* 0x000fe200078e08ff */
[----:B------:R-:W-:Y:S01]  /*07a0*/  FADD R19, R22, R19 ;  /* 0x0000001316137221 */ /* 0x000fe20000000000 */
[----:B------:R-:W-:-:S02]  /*07b0*/  IMAD R12, R11, -0xc, RZ ;  /* 0xfffffff40b0c7824 */ /* 0x000fc400078e02ff */
[----:B------:R-:W-:Y:S02]  /*07c0*/  IMAD R0, R0, 0x3, R7 ;  /* 0x0000000300007824 */ /* 0x000fe400078e0207 */
[----:B------:R-:W-:Y:S01]  /*07d0*/  FADD R14, R19, R14 ;  /* 0x0000000e130e7221 */ /* 0x000fe20000000000 */
[----:B------:R-:W-:Y:S01]  /*07e0*/  IMAD R19, R15, -0x6, -R10 ;  /* 0xfffffffa0f137824 */ /* 0x000fe200078e0a0a */
[----:B------:R-:W-:Y:S01]  /*07f0*/  I2FP.F32.S32 R15, R12 ;  /* 0x0000000c000f7245 */ /* 0x000fe20000201400 */
[----:B------:R-:W4:Y:S01]  /*0800*/  LDS.U8 R10, [R18+UR5+-0x7a] ;  /* 0xffff8605120a7984 */ /* 0x000f220008000000 */
[----:B-1----:R-:W-:Y:S02]  /*0810*/  IMAD R5, R5, -0xc, RZ ;  /* 0xfffffff405057824 */ /* 0x002fe400078e02ff */
[----:B------:R-:W-:Y:S01]  /*0820*/  IMAD R6, R6, 0xc, RZ ;  /* 0x0000000c06067824 */ /* 0x000fe200078e02ff */
[----:B------:R-:W1:Y:S01]  /*0830*/  LDS.U8 R7, [R18+UR5+-0x77] ;  /* 0xffff890512077984 */ /* 0x000e620008000000 */
[----:B------:R-:W-:Y:S01]  /*0840*/  I2FP.F32.S32 R19, R19 ;  /* 0x0000001300137245 */ /* 0x000fe20000201400 */
[----:B------:R-:W-:Y:S01]  /*0850*/  FADD R14, R14, R15 ;  /* 0x0000000f0e0e7221 */ /* 0x000fe20000000000 */
[----:B------:R-:W-:Y:S01]  /*0860*/  IMAD.MOV R9, RZ, RZ, -R9 ;  /* 0x000000ffff097224 */ /* 0x000fe200078e0a09 */
[----:B------:R-:W5:Y:S01]  /*0870*/  LDS.U8 R12, [R0+UR5] ;  /* 0x00000005000c7984 */ /* 0x000f620008000000 */
[----:B------:R-:W-:Y:S01]  /*0880*/  I2FP.F32.S32 R22, R5 ;  /* 0x0000000500167245 */ /* 0x000fe20000201400 */
[----:B------:R-:W-:Y:S01]  /*0890*/  FADD R19, R20, R19 ;  /* 0x0000001314137221 */ /* 0x000fe20000000000 */
[----:B------:R-:W-:Y:S01]  /*08a0*/  I2FP.F32.U32 R5, R6 ;  /* 0x0000000600057245 */ /* 0x000fe20000201000 */
[----:B------:R0:W5:Y:S01]  /*08b0*/  LDS.U8 R11, [R18+UR5+-0x74] ;  /* 0xffff8c05120b7984 */ /* 0x0001620008000000 */
[----:B------:R-:W-:Y:S01]  /*08c0*/  FADD R14, RZ, R14 ;  /* 0x0000000eff0e7221 */ /* 0x000fe20000000000 */
[----:B------:R-:W-:Y:S01]  /*08d0*/  I2FP.F32.S32 R6, R9 ;  /* 0x0000000900067245 */ /* 0x000fe20000201400 */
[----:B------:R-:W-:Y:S01]  /*08e0*/  FADD R19, R19, R22 ;  /* 0x0000001613137221 */ /* 0x000fe20000000000 */
[----:B---3--:R-:W-:-:S02]  /*08f0*/  IMAD R16, R16, 0x6, RZ ;  /* 0x0000000610107824 */ /* 0x008fc400078e02ff */
[----:B------:R-:W-:Y:S02]  /*0900*/  FADD R14, R14, R5 ;  /* 0x000000050e0e7221 */ /* 0x000fe40000000000 */
[----:B------:R-:W3:Y:S01]  /*0910*/  LDS.U8 R5, [R0+UR5+0x3] ;  /* 0x0000030500057984 */ /* 0x000ee20008000000 */
[----:B------:R-:W-:Y:S01]  /*0920*/  FADD R19, R19, R6 ;  /* 0x0000000613137221 */ /* 0x000fe20000000000 */
[----:B0-----:R-:W-:Y:S02]  /*0930*/  LEA R18, -R4, RZ, 0x1 ;  /* 0x000000ff04127211 */ /* 0x001fe400078e09ff */
[----:B------:R-:W0:Y:S01]  /*0940*/  LDS.U8 R6, [R0+UR5+0x6] ;  /* 0x0000060500067984 */ /* 0x000e220008000000 */
[----:B------:R-:W-:Y:S02]  /*0950*/  I2FP.F32.U32 R9, R16 ;  /* 0x0000001000097245 */ /* 0x000fe40000201000 */
[C---:B------:R-:W-:Y:S01]  /*0960*/  SHF.L.U32 R15, R17.reuse, 0x1, RZ ;  /* 0x00000001110f7819 */ /* 0x040fe200000006ff */
[----:B------:R-:W0:Y:S01]  /*0970*/  LDS.U8 R4, [R0+UR5+0x9] ;  /* 0x0000090500047984 */ /* 0x000e220008000000 */
[----:B------:R-:W-:Y:S01]  /*0980*/  I2FP.F32.S32 R18, R18 ;  /* 0x0000001200127245 */ /* 0x000fe20000201400 */
[----:B------:R-:W-:Y:S01]  /*0990*/  IMAD.U32 R17, R17, -0x4, RZ ;  /* 0xfffffffc11117824 */ /* 0x000fe200078e00ff */
[----:B------:R-:W-:Y:S01]  /*09a0*/  I2FP.F32.U32 R15, R15 ;  /* 0x0000000f000f7245 */ /* 0x000fe20000201000 */
[----:B------:R-:W0:Y:S01]  /*09b0*/  LDS.U8 R0, [R0+UR5+0xc] ;  /* 0x00000c0500007984 */ /* 0x000e220008000000 */
[----:B--2---:R-:W-:Y:S01]  /*09c0*/  SHF.L.U32 R13, R13, 0x3, RZ ;  /* 0x000000030d0d7819 */ /* 0x004fe200000006ff */
[----:B------:R-:W-:Y:S01]  /*09d0*/  FADD R18, R19, R18 ;  /* 0x0000001213127221 */ /* 0x000fe20000000000 */
[----:B------:R-:W-:Y:S01]  /*09e0*/  FADD R9, R14, R9 ;  /* 0x000000090e097221 */ /* 0x000fe20000000000 */
[----:B------:R-:W-:-:S02]  /*09f0*/  I2FP.F32.S32 R14, R17 ;  /* 0x00000011000e7245 */ /* 0x000fc40000201400 */
[----:B------:R-:W-:Y:S01]  /*0a00*/  FADD R15, R18, R15 ;  /* 0x0000000f120f7221 */ /* 0x000fe20000000000 */
[----:B------:R-:W-:Y:S01]  /*0a10*/  I2FP.F32.U32 R18, R13 ;  /* 0x0000000d00127245 */ /* 0x000fe20000201000 */
[----:B----4-:R-:W-:Y:S01]  /*0a20*/  IMAD R10, R10, 0xc, RZ ;  /* 0x0000000c0a0a7824 */ /* 0x010fe200078e02ff */
[----:B------:R-:W-:Y:S01]  /*0a30*/  IADD3 R16, PT, PT, -R13, RZ, RZ ;  /* 0x000000ff0d107210 */ /* 0x000fe20007ffe1ff */
[----:B------:R-:W-:Y:S02]  /*0a40*/  FADD R9, R9, R14 ;  /* 0x0000000e09097221 */ /* 0x000fe40000000000 */
[----:B------:R-:W-:Y:S01]  /*0a50*/  FADD R15, R15, R18 ;  /* 0x000000120f0f7221 */ /* 0x000fe20000000000 */
[----:B-1----:R-:W-:Y:S01]  /*0a60*/  IMAD.SHL.U32 R7, R7, 0x8, RZ ;  /* 0x0000000807077824 */ /* 0x002fe200078e00ff */
[----:B------:R-:W-:Y:S02]  /*0a70*/  I2FP.F32.U32 R14, R10 ;  /* 0x0000000a000e7245 */ /* 0x000fe40000201000 */
[----:B------:R-:W-:Y:S01]  /*0a80*/  I2FP.F32.S32 R16, R16 ;  /* 0x0000001000107245 */ /* 0x000fe20000201400 */
[----:B-----5:R1:W2:Y:S01]  /*0a90*/  I2F.U16 R18, R12 ;  /* 0x0000000c00127306 */ /* 0x0202a20000101000 */
[----:B------:R-:W-:Y:S01]  /*0aa0*/  I2FP.F32.U32 R10, R7 ;  /* 0x00000007000a7245 */ /* 0x000fe20000201000 */
[----:B------:R-:W-:Y:S01]  /*0ab0*/  FADD R15, R15, R14 ;  /* 0x0000000e0f0f7221 */ /* 0x000fe20000000000 */
[----:B------:R-:W-:Y:S01]  /*0ac0*/  SHF.L.U32 R13, R11, 0x2, RZ ;  /* 0x000000020b0d7819 */ /* 0x000fe200000006ff */
[----:B------:R-:W-:Y:S01]  /*0ad0*/  FADD R9, R9, R16 ;  /* 0x0000001009097221 */ /* 0x000fe20000000000 */
[----:B------:R-:W-:Y:S01]  /*0ae0*/  SHF.L.U32 R11, R11, 0x1, RZ ;  /* 0x000000010b0b7819 */ /* 0x000fe200000006ff */
[----:B------:R-:W-:Y:S01]  /*0af0*/  FADD R15, R10, R15 ;  /* 0x0000000f0a0f7221 */ /* 0x000fe20000000000 */
[----:B------:R-:W-:Y:S01]  /*0b00*/  I2FP.F32.U32 R14, R13 ;  /* 0x0000000d000e7245 */ /* 0x000fe20000201000 */
[----:B------:R-:W-:Y:S01]  /*0b10*/  FADD R9, RZ, R9 ;  /* 0x00000009ff097221 */ /* 0x000fe20000000000 */
[----:B------:R-:W-:Y:S01]  /*0b20*/  I2FP.F32.U32 R16, R11 ;  /* 0x0000000b00107245 */ /* 0x000fe20000201000 */
[----:B---3--:R-:W-:Y:S01]  /*0b30*/  IMAD.SHL.U32 R7, R5, 0x4, RZ ;  /* 0x0000000405077824 */ /* 0x008fe200078e00ff */
[----:B-1----:R-:W-:Y:S01]  /*0b40*/  IADD3 R12, PT, PT, -R12, RZ, RZ ;  /* 0x000000ff0c0c7210 */ /* 0x002fe20007ffe1ff */
[----:B------:R-:W-:Y:S01]  /*0b50*/  FADD R9, R9, R10 ;  /* 0x0000000a09097221 */ /* 0x000fe20000000000 */
[----:B------:R-:W-:Y:S01]  /*0b60*/  LEA R5, -R5, RZ, 0x1 ;  /* 0x000000ff05057211 */ /* 0x000fe200078e09ff */
[----:B------:R-:W-:Y:S01]  /*0b70*/  FADD R15, R15, R16 ;  /* 0x000000100f0f7221 */ /* 0x000fe20000000000 */
[----:B0-----:R-:W-:Y:S01]  /*0b80*/  IMAD R11, R6, 0x6, RZ ;  /* 0x00000006060b7824 */ /* 0x001fe200078e02ff */
[----:B------:R-:W-:Y:S01]  /*0b90*/  I2FP.F32.U32 R10, R7 ;  /* 0x00000007000a7245 */ /* 0x000fe20000201000 */
[----:B------:R-:W-:Y:S01]  /*0ba0*/  FADD R9, R9, R14 ;  /* 0x0000000e09097221 */ /* 0x000fe20000000000 */
[----:B--2---:R-:W-:Y:S01]  /*0bb0*/  FADD R15, R15, R18 ;  /* 0x000000120f0f7221 */ /* 0x004fe20000000000 */
[----:B------:R-:W-:Y:S01]  /*0bc0*/  I2FP.F32.S32 R6, R12 ;  /* 0x0000000c00067245 */ /* 0x000fe20000201400 */
[----:B------:R-:W-:Y:S01]  /*0bd0*/  IMAD.SHL.U32 R7, R4, 0x4, RZ ;  /* 0x0000000404077824 */ /* 0x000fe200078e00ff */
[----:B------:R-:W-:Y:S01]  /*0be0*/  I2FP.F32.U32 R11, R11 ;  /* 0x0000000b000b7245 */ /* 0x000fe20000201000 */
[----:B------:R-:W-:Y:S01]  /*0bf0*/  FADD R10, R15, R10 ;  /* 0x0000000a0f0a7221 */ /* 0x000fe20000000000 */
[----:B------:R-:W-:Y:S01]  /*0c00*/  I2FP.F32.S32 R5, R5 ;  /* 0x0000000500057245 */ /* 0x000fe20000201400 */
[----:B------:R-:W-:Y:S01]  /*0c10*/  FADD R6, R9, R6 ;  /* 0x0000000609067221 */ /* 0x000fe20000000000 */
[----:B------:R-:W-:Y:S01]  /*0c20*/  I2FP.F32.U32 R7, R7 ;  /* 0x0000000700077245 */ /* 0x000fe20000201000 */
[----:B------:R-:W-:Y:S01]  /*0c30*/  FADD R10, R10, R11 ;  /* 0x0000000b0a0a7221 */ /* 0x000fe20000000000 */
[----:B------:R-:W-:Y:S01]  /*0c40*/  SHF.L.U32 R4, R4, 0x1, RZ ;  /* 0x0000000104047819 */ /* 0x000fe200000006ff */
[----:B------:R-:W-:-:S02]  /*0c50*/  FADD R5, R6, R5 ;  /* 0x0000000506057221 */ /* 0x000fc40000000000 */
[----:B------:R-:W-:Y:S01]  /*0c60*/  FADD R10, R10, R7 ;  /* 0x000000070a0a7221 */ /* 0x000fe20000000000 */
[----:B------:R-:W-:Y:S01]  /*0c70*/  I2FP.F32.U32 R7, R0 ;  /* 0x0000000000077245 */ /* 0x000fe20000201000 */
[----:B------:R-:W-:Y:S01]  /*0c80*/  FADD R5, RZ, R5 ;  /* 0x00000005ff057221 */ /* 0x000fe20000000000 */
[----:B------:R-:W-:-:S03]  /*0c90*/  I2FP.F32.U32 R4, R4 ;  /* 0x0000000400047245 */ /* 0x000fc60000201000 */
[----:B------:R-:W-:Y:S02]  /*0ca0*/  FADD R10, R7, R10 ;  /* 0x0000000a070a7221 */ /* 0x000fe40000000000 */
[----:B------:R-:W-:Y:S02]  /*0cb0*/  FADD R4, R5, R4 ;  /* 0x0000000405047221 */ /* 0x000fe40000000000 */
[----:B------:R-:W-:Y:S02]  /*0cc0*/  FMUL R5, R10, R10 ;  /* 0x0000000a0a057220 */ /* 0x000fe40000400000 */
[----:B------:R-:W-:-:S04]  /*0cd0*/  FADD R4, R4, R7 ;  /* 0x0000000704047221 */ /* 0x000fc80000000000 */
[----:B------:R-:W-:-:S04]  /*0ce0*/  FFMA R0, R4, R4, R5 ;  /* 0x0000000404007223 */ /* 0x000fc80000000005 */
[----:B------:R0:W1:Y:S01]  /*0cf0*/  MUFU.RSQ R5, R0 ;  /* 0x0000000000057308 */ /* 0x0000620000001400 */
[----:B------:R-:W-:-:S04]  /*0d00*/  IADD3 R4, PT, PT, R0, -0xd000000, RZ ;  /* 0xf300000000047810 */ /* 0x000fc80007ffe0ff */
[----:B------:R-:W-:-:S13]  /*0d10*/  ISETP.GT.U32.AND P0, PT, R4, 0x727fffff, PT ;  /* 0x727fffff0400780c */ /* 0x000fda0003f04070 */
[----:B01----:R-:W-:Y:S05]  /*0d20*/  @!P0 BRA `(.L_x_3) ;  /* 0x00000000000c8947 */ /* 0x003fea0003800000 */
[----:B------:R-:W-:-:S07]  /*0d30*/  MOV R10, 0xd50 ;  /* 0x00000d50000a7802 */ /* 0x000fce0000000f00 */
[----:B------:R-:W-:Y:S05]  /*0d40*/  CALL.REL.NOINC `($__internal_0_$__cuda_sm20_sqrt_rn_f32_slowpath) ;  /* 0x0000000000487944 */ /* 0x000fea0003c00000 */
[----:B------:R-:W-:Y:S05]  /*0d50*/  BRA `(.L_x_4) ;  /* 0x0000000000107947 */ /* 0x000fea0003800000 */
.L_x_3:
[----:B------:R-:W-:Y:S01]  /*0d60*/  FMUL.FTZ R7, R0, R5 ;  /* 0x0000000500077220 */ /* 0x000fe20000410000 */
[----:B------:R-:W-:-:S03]  /*0d70*/  FMUL.FTZ R5, R5, 0.5 ;  /* 0x3f00000005057820 */ /* 0x000fc60000410000 */
[----:B------:R-:W-:-:S04]  /*0d80*/  FFMA R0, -R7, R7, R0 ;  /* 0x0000000707007223 */ /* 0x000fc80000000100 */
[----:B------:R-:W-:-:S07]  /*0d90*/  FFMA R0, R0, R5, R7 ;  /* 0x0000000500007223 */ /* 0x000fce0000000007 */
.L_x_4:
[----:B------:R-:W-:Y:S05]  /*0da0*/  BSYNC.RECONVERGENT B0 ;  /* 0x0000000000007941 */ /* 0x000fea0003800200 */
.L_x_2:
[----:B------:R-:W0:Y:S01]  /*0db0*/  LDCU UR6, c[0x0][0x394] ;  /* 0x00007280ff0677ac */ /* 0x000e220008000800 */
[----:B------:R-:W-:Y:S01]  /*0dc0*/  FMUL R0, R0, 0.125 ;  /* 0x3e00000000007820 */ /* 0x000fe20000400000 */
[----:B------:R-:W1:Y:S04]  /*0dd0*/  LDCU UR7, c[0x0][0x398] ;  /* 0x00007300ff0777ac */ /* 0x000e680008000800 */
[----:B------:R-:W-:Y:S01]  /*0de0*/  FMNMX.NAN R0, R0, 255, PT ;  /* 0x437f000000007809 */ /* 0x000fe20003820000 */
[----:B------:R-:W2:Y:S03]  /*0df0*/  LDCU.64 UR4, c[0x0][0x388] ;  /* 0x00007100ff0477ac */ /* 0x000ea60008000a00 */
[----:B------:R-:W3:Y:S01]  /*0e00*/  F2I.U32.TRUNC.NTZ R5, R0 ;  /* 0x0000000000057305 */ /* 0x000ee2000020f000 */
[----:B0-----:R-:W-:-:S04]  /*0e10*/  IMAD R3, R3, UR6, R2 ;  /* 0x0000000603037c24 */ /* 0x001fc8000f8e0202 */
[----:B-1----:R-:W-:-:S05]  /*0e20*/  IMAD R3, R3, UR7, R8 ;  /* 0x0000000703037c24 */ /* 0x002fca000f8e0208 */
[----:B--2---:R-:W-:-:S05]  /*0e30*/  IADD3 R2, P0, PT, R3, UR4, RZ ;  /* 0x0000000403027c10 */ /* 0x004fca000ff1e0ff */
[----:B------:R-:W-:-:S05]  /*0e40*/  IMAD.X R3, RZ, RZ, UR5, P0 ;  /* 0x00000005ff037e24 */ /* 0x000fca00080e06ff */
[----:B---3--:R-:W-:Y:S01]  /*0e50*/  STG.E.U8 desc[UR8][R2.64], R5 ;  /* 0x0000000502007986 */ /* 0x008fe2000c101108 */
[----:B------:R-:W-:Y:S05]  /*0e60*/  EXIT ;  /* 0x000000000000794d */ /* 0x000fea0003800000 */
        .weak           $__internal_0_$__cuda_sm20_sqrt_rn_f32_slowpath
        .type           $__internal_0_$__cuda_sm20_sqrt_rn_f32_slowpath,@function
        .size           $__internal_0_$__cuda_sm20_sqrt_rn_f32_slowpath,(.L_x_7 - $__internal_0_$__cuda_sm20_sqrt_rn_f32_slowpath)
$__internal_0_$__cuda_sm20_sqrt_rn_f32_slowpath:
[----:B------:R-:W-:-:S13]  /*0e70*/  LOP3.LUT P0, RZ, R0, 0x7fffffff, RZ, 0xc0, !PT ;  /* 0x7fffffff00ff7812 */ /* 0x000fda000780c0ff */
[----:B------:R-:W-:Y:S01]  /*0e80*/  @!P0 MOV R4, R0 ;  /* 0x0000000000048202 */ /* 0x000fe20000000f00 */
[----:B------:R-:W-:Y:S06]  /*0e90*/  @!P0 BRA `(.L_x_5) ;  /* 0x0000000000408947 */ /* 0x000fec0003800000 */
[----:B------:R-:W-:-:S13]  /*0ea0*/  FSETP.GEU.FTZ.AND P0, PT, R0, RZ, PT ;  /* 0x000000ff0000720b */ /* 0x000fda0003f1e000 */
[----:B------:R-:W-:Y:S01]  /*0eb0*/  @!P0 MOV R4, 0x7fffffff ;  /* 0x7fffffff00048802 */ /* 0x000fe20000000f00 */
[----:B------:R-:W-:Y:S06]  /*0ec0*/  @!P0 BRA `(.L_x_5) ;  /* 0x0000000000348947 */ /* 0x000fec0003800000 */
[----:B------:R-:W-:-:S13]  /*0ed0*/  FSETP.GTU.FTZ.AND P0, PT, |R0|, +INF , PT ;  /* 0x7f8000000000780b */ /* 0x000fda0003f1c200 */
[----:B------:R-:W-:Y:S01]  /*0ee0*/  @P0 FADD.FTZ R4, R0, 1 ;  /* 0x3f80000000040421 */ /* 0x000fe20000010000 */
[----:B------:R-:W-:Y:S06]  /*0ef0*/  @P0 BRA `(.L_x_5) ;  /* 0x0000000000280947 */ /* 0x000fec0003800000 */
[----:B------:R-:W-:-:S13]  /*0f00*/  FSETP.NEU.FTZ.AND P0, PT, |R0|, +INF , PT ;  /* 0x7f8000000000780b */ /* 0x000fda0003f1d200 */
[----:B------:R-:W-:-:S04]  /*0f10*/  @P0 FFMA R5, R0, 1.84467440737095516160e+19, RZ ;  /* 0x5f80000000050823 */ /* 0x000fc800000000ff */
[----:B------:R-:W0:Y:S02]  /*0f20*/  @P0 MUFU.RSQ R4, R5 ;  /* 0x0000000500040308 */ /* 0x000e240000001400 */
[----:B0-----:R-:W-:Y:S01]  /*0f30*/  @P0 FMUL.FTZ R6, R5, R4 ;  /* 0x0000000405060220 */ /* 0x001fe20000410000 */
[----:B------:R-:W-:Y:S01]  /*0f40*/  @P0 FMUL.FTZ R9, R4, 0.5 ;  /* 0x3f00000004090820 */ /* 0x000fe20000410000 */
[----:B------:R-:W-:Y:S02]  /*0f50*/  @!P0 IMAD.MOV.U32 R4, RZ, RZ, R0 ;  /* 0x000000ffff048224 */ /* 0x000fe400078e0000 */
[----:B------:R-:W-:-:S04]  /*0f60*/  @P0 FADD.FTZ R7, -R6, -RZ ;  /* 0x800000ff06070221 */ /* 0x000fc80000010100 */
[----:B------:R-:W-:-:S04]  /*0f70*/  @P0 FFMA R7, R6, R7, R5 ;  /* 0x0000000706070223 */ /* 0x000fc80000000005 */
[----:B------:R-:W-:-:S04]  /*0f80*/  @P0 FFMA R7, R7, R9, R6 ;  /* 0x0000000907070223 */ /* 0x000fc80000000006 */
[----:B------:R-:W-:-:S07]  /*0f90*/  @P0 FMUL.FTZ R4, R7, 2.3283064365386962891e-10 ;  /* 0x2f80000007040820 */ /* 0x000fce0000410000 */
.L_x_5:
[----:B------:R-:W-:Y:S01]  /*0fa0*/  HFMA2 R5, -RZ, RZ, 0, 0 ;  /* 0x00000000ff057431 */ /* 0x000fe200000001ff */
[----:B------:R-:W-:Y:S02]  /*0fb0*/  MOV R0, R4 ;  /* 0x0000000400007202 */ /* 0x000fe40000000f00 */
[----:B------:R-:W-:-:S04]  /*0fc0*/  MOV R4, R10 ;  /* 0x0000000a00047202 */ /* 0x000fc80000000f00 */
[----:B------:R-:W-:Y:S05]  /*0fd0*/  RET.REL.NODEC R4 `(_Z5sobelPhS_jjj) ;  /* 0xfffffff004087950 */ /* 0x000fea0003c3ffff */
.L_x_6:
[----:B------:R-:W-:-:S00]  /*0fe0*/  BRA `(.L_x_6) ;  /* 0xfffffffc00fc7947 */ /* 0x000fc0000383ffff */
[----:B------:R-:W-:-:S00]  /*0ff0*/  NOP ;  /* 0x0000000000007918 */ /* 0x000fc00000000000 */
        /* <DEDUP_REMOVED lines=8> */
.L_x_7:


//--------------------- .nv.shared._Z5sobelPhS_jjj --------------------------
	.section	.nv.shared._Z5sobelPhS_jjj,"aw",@nobits
	.sectionflags	@""
	.align	4
.nv.shared._Z5sobelPhS_jjj:
	.zero		2080


//--------------------- .nv.shared.reserved.0     --------------------------
	.section	.nv.shared.reserved.0,"aw",@nobits
	.weak		__nv_reservedSMEM_offset_0_alias
	.size		__nv_reservedSMEM_offset_0_alias, 0, 64
	.other		__nv_reservedSMEM_offset_0_alias,@"STO_CUDA_RESERVED_SHARED STV_DEFAULT"
__nv_reservedSMEM_offset_0_alias:
	.zero		0
	.zero		64


//--------------------- .nv.constant0._Z5sobelPhS_jjj --------------------------
	.section	.nv.constant0._Z5sobelPhS_jjj,"a",@progbits
	.sectionflags	@""
	.align	4
.nv.constant0._Z5sobelPhS_jjj:
	.zero		924


//--------------------- SYMBOLS --------------------------

	.type		.nv.reservedSmem.offset0,@object
	.size		.nv.reservedSmem.offset0,0x4
	.type		.nv.reservedSmem.cap,@object
	.size		.nv.reservedSmem.cap,0x4
